//
// Generated by NVIDIA NVVM Compiler
//
// Compiler Build ID: CL-36424714
// Cuda compilation tools, release 13.0, V13.0.88
// Based on NVVM 20.0.0
//

.version 9.0
.target sm_100
.address_size 64

	// .globl	add

.visible .entry add(
	.param .u32 add_param_0,
	.param .u32 add_param_1,
	.param .u64 .ptr .align 1 add_param_2,
	.param .u64 .ptr .align 1 add_param_3,
	.param .u64 .ptr .align 1 add_param_4,
	.param .u64 .ptr .align 1 add_param_5
)
{
	.reg .pred 	%p<3>;
	.reg .b32 	%r<14>;
	.reg .b32 	%f<5>;
	.reg .b64 	%rd<15>;

	ld.param.u32 	%r7, [add_param_0];
	ld.param.u32 	%r8, [add_param_1];
	ld.param.u64 	%rd5, [add_param_2];
	ld.param.u64 	%rd6, [add_param_3];
	ld.param.u64 	%rd7, [add_param_4];
	ld.param.u64 	%rd8, [add_param_5];
	mov.u32 	%r1, %tid.x;
	mov.u32 	%r9, %ctaid.x;
	mov.u32 	%r2, %ntid.x;
	mad.lo.s32 	%r13, %r9, %r2, %r1;
	setp.ge.s32 	%p1, %r13, %r8;
	@%p1 bra 	$L__BB0_3;
	cvta.to.global.u64 	%rd9, %rd5;
	mul.lo.s32 	%r10, %r7, %r1;
	mul.wide.u32 	%rd10, %r10, 4;
	add.s64 	%rd1, %rd9, %rd10;
	mov.u32 	%r11, %nctaid.x;
	mul.lo.s32 	%r4, %r2, %r11;
	cvta.to.global.u64 	%rd2, %rd6;
	cvta.to.global.u64 	%rd3, %rd7;
	cvta.to.global.u64 	%rd4, %rd8;
$L__BB0_2:
	mul.wide.s32 	%rd11, %r13, 4;
	add.s64 	%rd12, %rd2, %rd11;
	ld.global.f32 	%f1, [%rd12];
	add.s64 	%rd13, %rd3, %rd11;
	ld.global.f32 	%f2, [%rd13];
	add.f32 	%f3, %f1, %f2;
	add.s64 	%rd14, %rd4, %rd11;
	st.global.f32 	[%rd14], %f3;
	ld.global.u32 	%r12, [%rd1];
	cvt.rn.f32.s32 	%f4, %r12;
	st.global.f32 	[%rd14], %f4;
	add.s32 	%r13, %r13, %r4;
	setp.lt.s32 	%p2, %r13, %r8;
	@%p2 bra 	$L__BB0_2;
$L__BB0_3:
	ret;

}


// ===== COMPILED SASS (sm_100) =====

	.target	sm_100

	.elftype	@"ET_EXEC"


//--------------------- .note.nv.tkinfo           --------------------------
	.section	.note.nv.tkinfo,"",@"SHT_NOTE"
	.sectionflags	@"SHF_NOTE_NV_TKINFO"
	.tkinfo
        /*0018*/ 	.word	0x00000002
        /*0030*/ 	.string	""
        /*0030*/ 	.string	"ptxas"
        /*0030*/ 	.string	"Cuda compilation tools, release 13.0, V13.0.88"
        /*0030*/ 	.string	"Build cuda_13.0.r13.0/compiler.36424714_0"
        /*0030*/ 	.string	"-arch sm_100 -m 64 "



//--------------------- .note.nv.cuinfo           --------------------------
	.section	.note.nv.cuinfo,"",@"SHT_NOTE"
	.sectionflags	@"SHF_NOTE_NV_CUINFO"
        /*0018*/ 	.short	0x0002
        /*001a*/ 	.short	0x0064
        /*001c*/ 	.short	0x0082
	.zero		2


//--------------------- .nv.info                  --------------------------
	.section	.nv.info,"",@"SHT_CUDA_INFO"
	.align	4


	//----- nvinfo : EIATTR_REGCOUNT
	.align		4
        /*0000*/ 	.byte	0x04, 0x2f
        /*0002*/ 	.short	(.L_1 - .L_0)
	.align		4
.L_0:
        /*0004*/ 	.word	index@(add)
        /*0008*/ 	.word	0x00000018


	//----- nvinfo : EIATTR_FRAME_SIZE
	.align		4
.L_1:
        /*000c*/ 	.byte	0x04, 0x11
        /*000e*/ 	.short	(.L_3 - .L_2)
	.align		4
.L_2:
        /*0010*/ 	.word	index@(add)
        /*0014*/ 	.word	0x00000000


	//----- nvinfo : EIATTR_MIN_STACK_SIZE
	.align		4
.L_3:
        /*0018*/ 	.byte	0x04, 0x12
        /*001a*/ 	.short	(.L_5 - .L_4)
	.align		4
.L_4:
        /*001c*/ 	.word	index@(add)
        /*0020*/ 	.word	0x00000000
.L_5:


//--------------------- .nv.compat                --------------------------
	.section	.nv.compat,"",@"SHT_CUDA_COMPAT_INFO"
	.align	4
        /*0000*/ 	.byte	0x02, 0x09, 0x00, 0x00, 0x02, 0x02, 0x01, 0x00, 0x02, 0x05, 0x05, 0x00, 0x03, 0x07, 0x01, 0x01
        /*0010*/ 	.byte	0x02, 0x03, 0x00, 0x00, 0x02, 0x06, 0x01, 0x00, 0x04, 0x0b, 0x08, 0x00, 0x09, 0x00, 0x00, 0x00
        /*0020*/ 	.byte	0x00, 0x00, 0x00, 0x00


//--------------------- .nv.info.add              --------------------------
	.section	.nv.info.add,"",@"SHT_CUDA_INFO"
	.sectionflags	@""
	.align	4


	//----- nvinfo : EIATTR_CUDA_API_VERSION
	.align		4
        /*0000*/ 	.byte	0x04, 0x37
        /*0002*/ 	.short	(.L_7 - .L_6)
.L_6:
        /*0004*/ 	.word	0x00000082


	//----- nvinfo : EIATTR_KPARAM_INFO
	.align		4
.L_7:
        /*0008*/ 	.byte	0x04, 0x17
        /*000a*/ 	.short	(.L_9 - .L_8)
.L_8:
        /*000c*/ 	.word	0x00000000
        /*0010*/ 	.short	0x0005
        /*0012*/ 	.short	0x0020
        /*0014*/ 	.byte	0x00, 0xf5, 0x21, 0x00


	//----- nvinfo : EIATTR_KPARAM_INFO
	.align		4
.L_9:
        /*0018*/ 	.byte	0x04, 0x17
        /*001a*/ 	.short	(.L_11 - .L_10)
.L_10:
        /*001c*/ 	.word	0x00000000
        /*0020*/ 	.short	0x0004
        /*0022*/ 	.short	0x0018
        /*0024*/ 	.byte	0x00, 0xf5, 0x21, 0x00


	//----- nvinfo : EIATTR_KPARAM_INFO
	.align		4
.L_11:
        /*0028*/ 	.byte	0x04, 0x17
        /*002a*/ 	.short	(.L_13 - .L_12)
.L_12:
        /*002c*/ 	.word	0x00000000
        /*0030*/ 	.short	0x0003
        /*0032*/ 	.short	0x0010
        /*0034*/ 	.byte	0x00, 0xf5, 0x21, 0x00


	//----- nvinfo : EIATTR_KPARAM_INFO
	.align		4
.L_13:
        /*0038*/ 	.byte	0x04, 0x17
        /*003a*/ 	.short	(.L_15 - .L_14)
.L_14:
        /*003c*/ 	.word	0x00000000
        /*0040*/ 	.short	0x0002
        /*0042*/ 	.short	0x0008
        /*0044*/ 	.byte	0x00, 0xf5, 0x21, 0x00


	//----- nvinfo : EIATTR_KPARAM_INFO
	.align		4
.L_15:
        /*0048*/ 	.byte	0x04, 0x17
        /*004a*/ 	.short	(.L_17 - .L_16)
.L_16:
        /*004c*/ 	.word	0x00000000
        /*0050*/ 	.short	0x0001
        /*0052*/ 	.short	0x0004
        /*0054*/ 	.byte	0x00, 0xf0, 0x11, 0x00


	//----- nvinfo : EIATTR_KPARAM_INFO
	.align		4
.L_17:
        /*0058*/ 	.byte	0x04, 0x17
        /*005a*/ 	.short	(.L_19 - .L_18)
.L_18:
        /*005c*/ 	.word	0x00000000
        /*0060*/ 	.short	0x0000
        /*0062*/ 	.short	0x0000
        /*0064*/ 	.byte	0x00, 0xf0, 0x11, 0x00


	//----- nvinfo : EIATTR_SPARSE_MMA_MASK
	.align		4
.L_19:
        /*0068*/ 	.byte	0x03, 0x50
        /*006a*/ 	.short	0x0000


	//----- nvinfo : EIATTR_MAXREG_COUNT
	.align		4
        /*006c*/ 	.byte	0x03, 0x1b
        /*006e*/ 	.short	0x00ff


	//----- nvinfo : EIATTR_MERCURY_ISA_VERSION
	.align		4
        /*0070*/ 	.byte	0x03, 0x5f
        /*0072*/ 	.short	0x0101


	//----- nvinfo : EIATTR_VRC_CTA_INIT_COUNT
	.align		4
        /*0074*/ 	.byte	0x02, 0x4a
	.zero		1
	.zero		1


	//----- nvinfo : EIATTR_EXIT_INSTR_OFFSETS
	.align		4
        /*0078*/ 	.byte	0x04, 0x1c
        /*007a*/ 	.short	(.L_21 - .L_20)


	//   ....[0]....
.L_20:
        /*007c*/ 	.word	0x00000070


	//   ....[1]....
        /*0080*/ 	.word	0x000001f0


	//----- nvinfo : EIATTR_CRS_STACK_SIZE
	.align		4
.L_21:
        /*0084*/ 	.byte	0x04, 0x1e
        /*0086*/ 	.short	(.L_23 - .L_22)
.L_22:
        /*0088*/ 	.word	0x00000000


	//----- nvinfo : EIATTR_CBANK_PARAM_SIZE
	.align		4
.L_23:
        /*008c*/ 	.byte	0x03, 0x19
        /*008e*/ 	.short	0x0028


	//----- nvinfo : EIATTR_PARAM_CBANK
	.align		4
        /*0090*/ 	.byte	0x04, 0x0a
        /*0092*/ 	.short	(.L_25 - .L_24)
	.align		4
.L_24:
        /*0094*/ 	.word	index@(.nv.constant0.add)
        /*0098*/ 	.short	0x0380
        /*009a*/ 	.short	0x0028


	//----- nvinfo : EIATTR_SW_WAR
	.align		4
.L_25:
        /*009c*/ 	.byte	0x04, 0x36
        /*009e*/ 	.short	(.L_27 - .L_26)
.L_26:
        /*00a0*/ 	.word	0x00000008
.L_27:


//--------------------- .nv.callgraph             --------------------------
	.section	.nv.callgraph,"",@"SHT_CUDA_CALLGRAPH"
	.align	4
	.sectionentsize	8
	.align		4
        /*0000*/ 	.word	0x00000000
	.align		4
        /*0004*/ 	.word	0xffffffff
	.align		4
        /*0008*/ 	.word	0x00000000
	.align		4
        /*000c*/ 	.word	0xfffffffe
	.align		4
        /*0010*/ 	.word	0x00000000
	.align		4
        /*0014*/ 	.word	0xfffffffd
	.align		4
        /*0018*/ 	.word	0x00000000
	.align		4
        /*001c*/ 	.word	0xfffffffc


//--------------------- .text.add                 --------------------------
	.section	.text.add,"ax",@progbits
	.align	128
        .global         add
        .type           add,@function
        .size           add,(.L_x_2 - add)
        .other          add,@"STO_CUDA_ENTRY STV_DEFAULT"
add:
.text.add:
[----:B------:R-:W-:Y:S01]  /*0000*/  LDC R1, c[0x0][0x37c] ;  /* 0x0000df00ff017b82 */ /* 0x000fe20000000800 */
[----:B------:R-:W0:Y:S07]  /*0010*/  S2R R11, SR_TID.X ;  /* 0x00000000000b7919 */ /* 0x000e2e0000002100 */
[----:B------:R-:W0:Y:S01]  /*0020*/  S2UR UR4, SR_CTAID.X ;  /* 0x00000000000479c3 */ /* 0x000e220000002500 */
[----:B------:R-:W1:Y:S07]  /*0030*/  LDCU UR5, c[0x0][0x384] ;  /* 0x00007080ff0577ac */ /* 0x000e6e0008000800 */
[----:B------:R-:W0:Y:S02]  /*0040*/  LDC R10, c[0x0][0x360] ;  /* 0x0000d800ff0a7b82 */ /* 0x000e240000000800 */
[----:B0-----:R-:W-:-:S05]  /*0050*/  IMAD R0, R10, UR4, R11 ;  /* 0x000000040a007c24 */ /* 0x001fca000f8e020b */
[----:B-1----:R-:W-:-:S13]  /*0060*/  ISETP.GE.AND P0, PT, R0, UR5, PT ;  /* 0x0000000500007c0c */ /* 0x002fda000bf06270 */
[----:B------:R-:W-:Y:S05]  /*0070*/  @P0 EXIT ;  /* 0x000000000000094d */ /* 0x000fea0003800000 */
[----:B------:R-:W0:Y:S01]  /*0080*/  LDC.64 R8, c[0x0][0x388] ;  /* 0x0000e200ff087b82 */ /* 0x000e220000000a00 */
[----:B------:R-:W1:Y:S01]  /*0090*/  LDCU UR8, c[0x0][0x380] ;  /* 0x00007000ff0877ac */ /* 0x000e620008000800 */
[----:B------:R-:W2:Y:S06]  /*00a0*/  LDCU UR4, c[0x0][0x370] ;  /* 0x00006e00ff0477ac */ /* 0x000eac0008000800 */
[----:B------:R-:W3:Y:S01]  /*00b0*/  LDC.64 R2, c[0x0][0x3a0] ;  /* 0x0000e800ff027b82 */ /* 0x000ee20000000a00 */
[----:B------:R-:W4:Y:S07]  /*00c0*/  LDCU.64 UR6, c[0x0][0x358] ;  /* 0x00006b00ff0677ac */ /* 0x000f2e0008000a00 */
[----:B------:R-:W3:Y:S01]  /*00d0*/  LDC.64 R4, c[0x0][0x390] ;  /* 0x0000e400ff047b82 */ /* 0x000ee20000000a00 */
[----:B-1----:R-:W-:-:S02]  /*00e0*/  IMAD R11, R11, UR8, RZ ;  /* 0x000000080b0b7c24 */ /* 0x002fc4000f8e02ff */
[----:B--2---:R-:W-:-:S05]  /*00f0*/  IMAD R17, R10, UR4, RZ ;  /* 0x000000040a117c24 */ /* 0x004fca000f8e02ff */
[----:B------:R-:W1:Y:S01]  /*0100*/  LDC.64 R6, c[0x0][0x398] ;  /* 0x0000e600ff067b82 */ /* 0x000e620000000a00 */
[----:B0---4-:R-:W-:-:S07]  /*0110*/  IMAD.WIDE.U32 R8, R11, 0x4, R8 ;  /* 0x000000040b087825 */ /* 0x011fce00078e0008 */
.L_x_0:
[----:B---3--:R-:W-:-:S04]  /*0120*/  IMAD.WIDE R10, R0, 0x4, R4 ;  /* 0x00000004000a7825 */ /* 0x008fc800078e0204 */
[C---:B-1----:R-:W-:Y:S02]  /*0130*/  IMAD.WIDE R12, R0.reuse, 0x4, R6 ;  /* 0x00000004000c7825 */ /* 0x042fe400078e0206 */
[----:B------:R-:W2:Y:S04]  /*0140*/  LDG.E R10, desc[UR6][R10.64] ;  /* 0x000000060a0a7981 */ /* 0x000ea8000c1e1900 */
[----:B------:R-:W2:Y:S01]  /*0150*/  LDG.E R13, desc[UR6][R12.64] ;  /* 0x000000060c0d7981 */ /* 0x000ea2000c1e1900 */
[----:B0-----:R-:W-:-:S04]  /*0160*/  IMAD.WIDE R14, R0, 0x4, R2 ;  /* 0x00000004000e7825 */ /* 0x001fc800078e0202 */
[----:B--2---:R-:W-:-:S05]  /*0170*/  FADD R19, R10, R13 ;  /* 0x0000000d0a137221 */ /* 0x004fca0000000000 */
[----:B------:R0:W-:Y:S04]  /*0180*/  STG.E desc[UR6][R14.64], R19 ;  /* 0x000000130e007986 */ /* 0x0001e8000c101906 */
[----:B------:R-:W2:Y:S01]  /*0190*/  LDG.E R16, desc[UR6][R8.64] ;  /* 0x0000000608107981 */ /* 0x000ea2000c1e1900 */
[----:B------:R-:W-:-:S04]  /*01a0*/  IADD3 R0, PT, PT, R17, R0, RZ ;  /* 0x0000000011007210 */ /* 0x000fc80007ffe0ff */
[----:B------:R-:W-:Y:S02]  /*01b0*/  ISETP.GE.AND P0, PT, R0, UR5, PT ;  /* 0x0000000500007c0c */ /* 0x000fe4000bf06270 */
[----:B--2---:R-:W-:-:S05]  /*01c0*/  I2FP.F32.S32 R21, R16 ;  /* 0x0000001000157245 */ /* 0x004fca0000201400 */
[----:B------:R0:W-:Y:S06]  /*01d0*/  STG.E desc[UR6][R14.64], R21 ;  /* 0x000000150e007986 */ /* 0x0001ec000c101906 */
[----:B------:R-:W-:Y:S05]  /*01e0*/  @!P0 BRA `(.L_x_0) ;  /* 0xfffffffc00cc8947 */ /* 0x000fea000383ffff */
[----:B------:R-:W-:Y:S05]  /*01f0*/  EXIT ;  /* 0x000000000000794d */ /* 0x000fea0003800000 */
.L_x_1:
[----:B------:R-:W-:-:S00]  /*0200*/  BRA `(.L_x_1) ;  /* 0xfffffffc00fc7947 */ /* 0x000fc0000383ffff */
[----:B------:R-:W-:-:S00]  /*0210*/  NOP ;  /* 0x0000000000007918 */ /* 0x000fc00000000000 */
        /* <DEDUP_REMOVED lines=14> */
.L_x_2:


//--------------------- .nv.shared.reserved.0     --------------------------
	.section	.nv.shared.reserved.0,"aw",@nobits
	.weak		__nv_reservedSMEM_offset_0_alias
	.size		__nv_reservedSMEM_offset_0_alias, 0, 64
	.other		__nv_reservedSMEM_offset_0_alias,@"STO_CUDA_RESERVED_SHARED STV_DEFAULT"
__nv_reservedSMEM_offset_0_alias:
	.zero		0
	.zero		64


//--------------------- .nv.constant0.add         --------------------------
	.section	.nv.constant0.add,"a",@progbits
	.sectionflags	@""
	.align	4
.nv.constant0.add:
	.zero		936


//--------------------- SYMBOLS --------------------------

	.type		.nv.reservedSmem.offset0,@object
	.size		.nv.reservedSmem.offset0,0x4
